//
// Generated by NVIDIA NVVM Compiler
//
// Compiler Build ID: CL-36424714
// Cuda compilation tools, release 13.0, V13.0.88
// Based on NVVM 20.0.0
//

.version 9.0
.target sm_100
.address_size 64

	// .globl	_Z19device_transpose_v0PiS_mm

.visible .entry _Z19device_transpose_v0PiS_mm(
	.param .u64 .ptr .align 1 _Z19device_transpose_v0PiS_mm_param_0,
	.param .u64 .ptr .align 1 _Z19device_transpose_v0PiS_mm_param_1,
	.param .u64 _Z19device_transpose_v0PiS_mm_param_2,
	.param .u64 _Z19device_transpose_v0PiS_mm_param_3
)
{
	.reg .pred 	%p<4>;
	.reg .b32 	%r<10>;
	.reg .b64 	%rd<15>;

	ld.param.u64 	%rd3, [_Z19device_transpose_v0PiS_mm_param_0];
	ld.param.u64 	%rd4, [_Z19device_transpose_v0PiS_mm_param_1];
	ld.param.u64 	%rd5, [_Z19device_transpose_v0PiS_mm_param_2];
	ld.param.u64 	%rd6, [_Z19device_transpose_v0PiS_mm_param_3];
	mov.u32 	%r1, %ntid.y;
	mov.u32 	%r2, %ctaid.y;
	mov.u32 	%r3, %tid.y;
	mad.lo.s32 	%r4, %r1, %r2, %r3;
	mov.u32 	%r5, %ntid.x;
	mov.u32 	%r6, %ctaid.x;
	mov.u32 	%r7, %tid.x;
	mad.lo.s32 	%r8, %r5, %r6, %r7;
	cvt.u64.u32 	%rd1, %r4;
	setp.le.u64 	%p1, %rd5, %rd1;
	cvt.s64.s32 	%rd2, %r8;
	setp.le.u64 	%p2, %rd6, %rd2;
	or.pred  	%p3, %p1, %p2;
	@%p3 bra 	$L__BB0_2;
	cvta.to.global.u64 	%rd7, %rd3;
	cvta.to.global.u64 	%rd8, %rd4;
	mad.lo.s64 	%rd9, %rd6, %rd1, %rd2;
	shl.b64 	%rd10, %rd9, 2;
	add.s64 	%rd11, %rd7, %rd10;
	ld.global.u32 	%r9, [%rd11];
	mad.lo.s64 	%rd12, %rd5, %rd2, %rd1;
	shl.b64 	%rd13, %rd12, 2;
	add.s64 	%rd14, %rd8, %rd13;
	st.global.u32 	[%rd14], %r9;
$L__BB0_2:
	ret;

}
	// .globl	_Z19device_transpose_v1ILm8EEvPiS0_mm
.visible .entry _Z19device_transpose_v1ILm8EEvPiS0_mm(
	.param .u64 .ptr .align 1 _Z19device_transpose_v1ILm8EEvPiS0_mm_param_0,
	.param .u64 .ptr .align 1 _Z19device_transpose_v1ILm8EEvPiS0_mm_param_1,
	.param .u64 _Z19device_transpose_v1ILm8EEvPiS0_mm_param_2,
	.param .u64 _Z19device_transpose_v1ILm8EEvPiS0_mm_param_3
)
{
	.reg .pred 	%p<4>;
	.reg .b32 	%r<10>;
	.reg .b64 	%rd<15>;

	ld.param.u64 	%rd3, [_Z19device_transpose_v1ILm8EEvPiS0_mm_param_0];
	ld.param.u64 	%rd4, [_Z19device_transpose_v1ILm8EEvPiS0_mm_param_1];
	ld.param.u64 	%rd5, [_Z19device_transpose_v1ILm8EEvPiS0_mm_param_2];
	ld.param.u64 	%rd6, [_Z19device_transpose_v1ILm8EEvPiS0_mm_param_3];
	mov.u32 	%r1, %ntid.y;
	mov.u32 	%r2, %ctaid.y;
	mov.u32 	%r3, %tid.y;
	mad.lo.s32 	%r4, %r1, %r2, %r3;
	mov.u32 	%r5, %ntid.x;
	mov.u32 	%r6, %ctaid.x;
	mov.u32 	%r7, %tid.x;
	mad.lo.s32 	%r8, %r5, %r6, %r7;
	cvt.u64.u32 	%rd1, %r4;
	setp.le.u64 	%p1, %rd5, %rd1;
	cvt.s64.s32 	%rd2, %r8;
	setp.le.u64 	%p2, %rd6, %rd2;
	or.pred  	%p3, %p1, %p2;
	@%p3 bra 	$L__BB1_2;
	cvta.to.global.u64 	%rd7, %rd3;
	cvta.to.global.u64 	%rd8, %rd4;
	mad.lo.s64 	%rd9, %rd6, %rd1, %rd2;
	shl.b64 	%rd10, %rd9, 2;
	add.s64 	%rd11, %rd7, %rd10;
	ld.global.u32 	%r9, [%rd11];
	mad.lo.s64 	%rd12, %rd5, %rd2, %rd1;
	shl.b64 	%rd13, %rd12, 2;
	add.s64 	%rd14, %rd8, %rd13;
	st.global.u32 	[%rd14], %r9;
$L__BB1_2:
	ret;

}


// ===== COMPILED SASS (sm_100) =====

	.target	sm_100

	.elftype	@"ET_EXEC"


//--------------------- .note.nv.tkinfo           --------------------------
	.section	.note.nv.tkinfo,"",@"SHT_NOTE"
	.sectionflags	@"SHF_NOTE_NV_TKINFO"
	.tkinfo
        /*0018*/ 	.word	0x00000002
        /*0030*/ 	.string	""
        /*0030*/ 	.string	"ptxas"
        /*0030*/ 	.string	"Cuda compilation tools, release 13.0, V13.0.88"
        /*0030*/ 	.string	"Build cuda_13.0.r13.0/compiler.36424714_0"
        /*0030*/ 	.string	"-arch sm_100 -m 64 "



//--------------------- .note.nv.cuinfo           --------------------------
	.section	.note.nv.cuinfo,"",@"SHT_NOTE"
	.sectionflags	@"SHF_NOTE_NV_CUINFO"
        /*0018*/ 	.short	0x0002
        /*001a*/ 	.short	0x0064
        /*001c*/ 	.short	0x0082
	.zero		2


//--------------------- .nv.info                  --------------------------
	.section	.nv.info,"",@"SHT_CUDA_INFO"
	.align	4


	//----- nvinfo : EIATTR_REGCOUNT
	.align		4
        /*0000*/ 	.byte	0x04, 0x2f
        /*0002*/ 	.short	(.L_1 - .L_0)
	.align		4
.L_0:
        /*0004*/ 	.word	index@(_Z19device_transpose_v0PiS_mm)
        /*0008*/ 	.word	0x0000000c


	//----- nvinfo : EIATTR_FRAME_SIZE
	.align		4
.L_1:
        /*000c*/ 	.byte	0x04, 0x11
        /*000e*/ 	.short	(.L_3 - .L_2)
	.align		4
.L_2:
        /*0010*/ 	.word	index@(_Z19device_transpose_v0PiS_mm)
        /*0014*/ 	.word	0x00000000


	//----- nvinfo : EIATTR_REGCOUNT
	.align		4
.L_3:
        /*0018*/ 	.byte	0x04, 0x2f
        /*001a*/ 	.short	(.L_5 - .L_4)
	.align		4
.L_4:
        /*001c*/ 	.word	index@(_Z19device_transpose_v1ILm8EEvPiS0_mm)
        /*0020*/ 	.word	0x0000000c


	//----- nvinfo : EIATTR_FRAME_SIZE
	.align		4
.L_5:
        /*0024*/ 	.byte	0x04, 0x11
        /*0026*/ 	.short	(.L_7 - .L_6)
	.align		4
.L_6:
        /*0028*/ 	.word	index@(_Z19device_transpose_v1ILm8EEvPiS0_mm)
        /*002c*/ 	.word	0x00000000


	//----- nvinfo : EIATTR_MIN_STACK_SIZE
	.align		4
.L_7:
        /*0030*/ 	.byte	0x04, 0x12
        /*0032*/ 	.short	(.L_9 - .L_8)
	.align		4
.L_8:
        /*0034*/ 	.word	index@(_Z19device_transpose_v1ILm8EEvPiS0_mm)
        /*0038*/ 	.word	0x00000000


	//----- nvinfo : EIATTR_MIN_STACK_SIZE
	.align		4
.L_9:
        /*003c*/ 	.byte	0x04, 0x12
        /*003e*/ 	.short	(.L_11 - .L_10)
	.align		4
.L_10:
        /*0040*/ 	.word	index@(_Z19device_transpose_v0PiS_mm)
        /*0044*/ 	.word	0x00000000
.L_11:


//--------------------- .nv.compat                --------------------------
	.section	.nv.compat,"",@"SHT_CUDA_COMPAT_INFO"
	.align	4
        /*0000*/ 	.byte	0x02, 0x09, 0x00, 0x00, 0x02, 0x02, 0x01, 0x00, 0x02, 0x05, 0x05, 0x00, 0x03, 0x07, 0x01, 0x01
        /*0010*/ 	.byte	0x02, 0x03, 0x00, 0x00, 0x02, 0x06, 0x01, 0x00, 0x04, 0x0b, 0x08, 0x00, 0x09, 0x00, 0x00, 0x00
        /*0020*/ 	.byte	0x00, 0x00, 0x00, 0x00


//--------------------- .nv.info._Z19device_transpose_v1ILm8EEvPiS0_mm --------------------------
	.section	.nv.info._Z19device_transpose_v1ILm8EEvPiS0_mm,"",@"SHT_CUDA_INFO"
	.sectionflags	@""
	.align	4


	//----- nvinfo : EIATTR_CUDA_API_VERSION
	.align		4
        /*0000*/ 	.byte	0x04, 0x37
        /*0002*/ 	.short	(.L_13 - .L_12)
.L_12:
        /*0004*/ 	.word	0x00000082


	//----- nvinfo : EIATTR_KPARAM_INFO
	.align		4
.L_13:
        /*0008*/ 	.byte	0x04, 0x17
        /*000a*/ 	.short	(.L_15 - .L_14)
.L_14:
        /*000c*/ 	.word	0x00000000
        /*0010*/ 	.short	0x0003
        /*0012*/ 	.short	0x0018
        /*0014*/ 	.byte	0x00, 0xf0, 0x21, 0x00


	//----- nvinfo : EIATTR_KPARAM_INFO
	.align		4
.L_15:
        /*0018*/ 	.byte	0x04, 0x17
        /*001a*/ 	.short	(.L_17 - .L_16)
.L_16:
        /*001c*/ 	.word	0x00000000
        /*0020*/ 	.short	0x0002
        /*0022*/ 	.short	0x0010
        /*0024*/ 	.byte	0x00, 0xf0, 0x21, 0x00


	//----- nvinfo : EIATTR_KPARAM_INFO
	.align		4
.L_17:
        /*0028*/ 	.byte	0x04, 0x17
        /*002a*/ 	.short	(.L_19 - .L_18)
.L_18:
        /*002c*/ 	.word	0x00000000
        /*0030*/ 	.short	0x0001
        /*0032*/ 	.short	0x0008
        /*0034*/ 	.byte	0x00, 0xf5, 0x21, 0x00


	//----- nvinfo : EIATTR_KPARAM_INFO
	.align		4
.L_19:
        /*0038*/ 	.byte	0x04, 0x17
        /*003a*/ 	.short	(.L_21 - .L_20)
.L_20:
        /*003c*/ 	.word	0x00000000
        /*0040*/ 	.short	0x0000
        /*0042*/ 	.short	0x0000
        /*0044*/ 	.byte	0x00, 0xf5, 0x21, 0x00


	//----- nvinfo : EIATTR_SPARSE_MMA_MASK
	.align		4
.L_21:
        /*0048*/ 	.byte	0x03, 0x50
        /*004a*/ 	.short	0x0000


	//----- nvinfo : EIATTR_MAXREG_COUNT
	.align		4
        /*004c*/ 	.byte	0x03, 0x1b
        /*004e*/ 	.short	0x00ff


	//----- nvinfo : EIATTR_MERCURY_ISA_VERSION
	.align		4
        /*0050*/ 	.byte	0x03, 0x5f
        /*0052*/ 	.short	0x0101


	//----- nvinfo : EIATTR_VRC_CTA_INIT_COUNT
	.align		4
        /*0054*/ 	.byte	0x02, 0x4a
	.zero		1
	.zero		1


	//----- nvinfo : EIATTR_EXIT_INSTR_OFFSETS
	.align		4
        /*0058*/ 	.byte	0x04, 0x1c
        /*005a*/ 	.short	(.L_23 - .L_22)


	//   ....[0]....
.L_22:
        /*005c*/ 	.word	0x000000f0


	//   ....[1]....
        /*0060*/ 	.word	0x000001f0


	//----- nvinfo : EIATTR_CBANK_PARAM_SIZE
	.align		4
.L_23:
        /*0064*/ 	.byte	0x03, 0x19
        /*0066*/ 	.short	0x0020


	//----- nvinfo : EIATTR_PARAM_CBANK
	.align		4
        /*0068*/ 	.byte	0x04, 0x0a
        /*006a*/ 	.short	(.L_25 - .L_24)
	.align		4
.L_24:
        /*006c*/ 	.word	index@(.nv.constant0._Z19device_transpose_v1ILm8EEvPiS0_mm)
        /*0070*/ 	.short	0x0380
        /*0072*/ 	.short	0x0020


	//----- nvinfo : EIATTR_SW_WAR
	.align		4
.L_25:
        /*0074*/ 	.byte	0x04, 0x36
        /*0076*/ 	.short	(.L_27 - .L_26)
.L_26:
        /*0078*/ 	.word	0x00000008
.L_27:


//--------------------- .nv.info._Z19device_transpose_v0PiS_mm --------------------------
	.section	.nv.info._Z19device_transpose_v0PiS_mm,"",@"SHT_CUDA_INFO"
	.sectionflags	@""
	.align	4


	//----- nvinfo : EIATTR_CUDA_API_VERSION
	.align		4
        /*0000*/ 	.byte	0x04, 0x37
        /*0002*/ 	.short	(.L_29 - .L_28)
.L_28:
        /*0004*/ 	.word	0x00000082


	//----- nvinfo : EIATTR_KPARAM_INFO
	.align		4
.L_29:
        /*0008*/ 	.byte	0x04, 0x17
        /*000a*/ 	.short	(.L_31 - .L_30)
.L_30:
        /*000c*/ 	.word	0x00000000
        /*0010*/ 	.short	0x0003
        /*0012*/ 	.short	0x0018
        /*0014*/ 	.byte	0x00, 0xf0, 0x21, 0x00


	//----- nvinfo : EIATTR_KPARAM_INFO
	.align		4
.L_31:
        /*0018*/ 	.byte	0x04, 0x17
        /*001a*/ 	.short	(.L_33 - .L_32)
.L_32:
        /*001c*/ 	.word	0x00000000
        /*0020*/ 	.short	0x0002
        /*0022*/ 	.short	0x0010
        /*0024*/ 	.byte	0x00, 0xf0, 0x21, 0x00


	//----- nvinfo : EIATTR_KPARAM_INFO
	.align		4
.L_33:
        /*0028*/ 	.byte	0x04, 0x17
        /*002a*/ 	.short	(.L_35 - .L_34)
.L_34:
        /*002c*/ 	.word	0x00000000
        /*0030*/ 	.short	0x0001
        /*0032*/ 	.short	0x0008
        /*0034*/ 	.byte	0x00, 0xf5, 0x21, 0x00


	//----- nvinfo : EIATTR_KPARAM_INFO
	.align		4
.L_35:
        /*0038*/ 	.byte	0x04, 0x17
        /*003a*/ 	.short	(.L_37 - .L_36)
.L_36:
        /*003c*/ 	.word	0x00000000
        /*0040*/ 	.short	0x0000
        /*0042*/ 	.short	0x0000
        /*0044*/ 	.byte	0x00, 0xf5, 0x21, 0x00


	//----- nvinfo : EIATTR_SPARSE_MMA_MASK
	.align		4
.L_37:
        /*0048*/ 	.byte	0x03, 0x50
        /*004a*/ 	.short	0x0000


	//----- nvinfo : EIATTR_MAXREG_COUNT
	.align		4
        /*004c*/ 	.byte	0x03, 0x1b
        /*004e*/ 	.short	0x00ff


	//----- nvinfo : EIATTR_MERCURY_ISA_VERSION
	.align		4
        /*0050*/ 	.byte	0x03, 0x5f
        /*0052*/ 	.short	0x0101


	//----- nvinfo : EIATTR_VRC_CTA_INIT_COUNT
	.align		4
        /*0054*/ 	.byte	0x02, 0x4a
	.zero		1
	.zero		1


	//----- nvinfo : EIATTR_EXIT_INSTR_OFFSETS
	.align		4
        /*0058*/ 	.byte	0x04, 0x1c
        /*005a*/ 	.short	(.L_39 - .L_38)


	//   ....[0]....
.L_38:
        /*005c*/ 	.word	0x000000f0


	//   ....[1]....
        /*0060*/ 	.word	0x000001f0


	//----- nvinfo : EIATTR_CBANK_PARAM_SIZE
	.align		4
.L_39:
        /*0064*/ 	.byte	0x03, 0x19
        /*0066*/ 	.short	0x0020


	//----- nvinfo : EIATTR_PARAM_CBANK
	.align		4
        /*0068*/ 	.byte	0x04, 0x0a
        /*006a*/ 	.short	(.L_41 - .L_40)
	.align		4
.L_40:
        /*006c*/ 	.word	index@(.nv.constant0._Z19device_transpose_v0PiS_mm)
        /*0070*/ 	.short	0x0380
        /*0072*/ 	.short	0x0020


	//----- nvinfo : EIATTR_SW_WAR
	.align		4
.L_41:
        /*0074*/ 	.byte	0x04, 0x36
        /*0076*/ 	.short	(.L_43 - .L_42)
.L_42:
        /*0078*/ 	.word	0x00000008
.L_43:


//--------------------- .nv.callgraph             --------------------------
	.section	.nv.callgraph,"",@"SHT_CUDA_CALLGRAPH"
	.align	4
	.sectionentsize	8
	.align		4
        /*0000*/ 	.word	0x00000000
	.align		4
        /*0004*/ 	.word	0xffffffff
	.align		4
        /*0008*/ 	.word	0x00000000
	.align		4
        /*000c*/ 	.word	0xfffffffe
	.align		4
        /*0010*/ 	.word	0x00000000
	.align		4
        /*0014*/ 	.word	0xfffffffd
	.align		4
        /*0018*/ 	.word	0x00000000
	.align		4
        /*001c*/ 	.word	0xfffffffc


//--------------------- .text._Z19device_transpose_v1ILm8EEvPiS0_mm --------------------------
	.section	.text._Z19device_transpose_v1ILm8EEvPiS0_mm,"ax",@progbits
	.align	128
        .global         _Z19device_transpose_v1ILm8EEvPiS0_mm
        .type           _Z19device_transpose_v1ILm8EEvPiS0_mm,@function
        .size           _Z19device_transpose_v1ILm8EEvPiS0_mm,(.L_x_2 - _Z19device_transpose_v1ILm8EEvPiS0_mm)
        .other          _Z19device_transpose_v1ILm8EEvPiS0_mm,@"STO_CUDA_ENTRY STV_DEFAULT"
_Z19device_transpose_v1ILm8EEvPiS0_mm:
.text._Z19device_transpose_v1ILm8EEvPiS0_mm:
[----:B------:R-:W-:Y:S01]  /*0000*/  LDC R1, c[0x0][0x37c] ;  /* 0x0000df00ff017b82 */ /* 0x000fe20000000800 */
[----:B------:R-:W0:Y:S01]  /*0010*/  S2R R4, SR_CTAID.X ;  /* 0x0000000000047919 */ /* 0x000e220000002500 */
[----:B------:R-:W1:Y:S01]  /*0020*/  LDCU UR4, c[0x0][0x364] ;  /* 0x00006c80ff0477ac */ /* 0x000e620008000800 */
[----:B------:R-:W0:Y:S01]  /*0030*/  S2R R5, SR_TID.X ;  /* 0x0000000000057919 */ /* 0x000e220000002100 */
[----:B------:R-:W0:Y:S01]  /*0040*/  LDCU UR5, c[0x0][0x360] ;  /* 0x00006c00ff0577ac */ /* 0x000e220008000800 */
[----:B------:R-:W1:Y:S01]  /*0050*/  S2R R8, SR_CTAID.Y ;  /* 0x0000000000087919 */ /* 0x000e620000002600 */
[----:B------:R-:W2:Y:S01]  /*0060*/  LDCU.128 UR8, c[0x0][0x390] ;  /* 0x00007200ff0877ac */ /* 0x000ea20008000c00 */
[----:B------:R-:W1:Y:S01]  /*0070*/  S2R R9, SR_TID.Y ;  /* 0x0000000000097919 */ /* 0x000e620000002200 */
[----:B0-----:R-:W-:-:S05]  /*0080*/  IMAD R4, R4, UR5, R5 ;  /* 0x0000000504047c24 */ /* 0x001fca000f8e0205 */
[----:B--2---:R-:W-:Y:S02]  /*0090*/  ISETP.GE.U32.AND P1, PT, R4, UR10, PT ;  /* 0x0000000a04007c0c */ /* 0x004fe4000bf26070 */
[----:B------:R-:W-:Y:S01]  /*00a0*/  SHF.R.S32.HI R5, RZ, 0x1f, R4 ;  /* 0x0000001fff057819 */ /* 0x000fe20000011404 */
[----:B-1----:R-:W-:-:S03]  /*00b0*/  IMAD R8, R8, UR4, R9 ;  /* 0x0000000408087c24 */ /* 0x002fc6000f8e0209 */
[----:B------:R-:W-:Y:S02]  /*00c0*/  ISETP.GE.U32.AND.EX P1, PT, R5, UR11, PT, P1 ;  /* 0x0000000b05007c0c */ /* 0x000fe4000bf26110 */
[----:B------:R-:W-:-:S04]  /*00d0*/  ISETP.GE.U32.AND P0, PT, R8, UR8, PT ;  /* 0x0000000808007c0c */ /* 0x000fc8000bf06070 */
[----:B------:R-:W-:-:S13]  /*00e0*/  ISETP.GE.U32.OR.EX P0, PT, RZ, UR9, P1, P0 ;  /* 0x00000009ff007c0c */ /* 0x000fda0008f06500 */
[----:B------:R-:W-:Y:S05]  /*00f0*/  @P0 EXIT ;  /* 0x000000000000094d */ /* 0x000fea0003800000 */
[----:B------:R-:W0:Y:S01]  /*0100*/  LDCU.128 UR12, c[0x0][0x380] ;  /* 0x00007000ff0c77ac */ /* 0x000e220008000c00 */
[C---:B------:R-:W-:Y:S01]  /*0110*/  IMAD.WIDE.U32 R2, R8.reuse, UR10, R4 ;  /* 0x0000000a08027c25 */ /* 0x040fe2000f8e0004 */
[----:B------:R-:W1:Y:S03]  /*0120*/  LDCU.64 UR4, c[0x0][0x358] ;  /* 0x00006b00ff0477ac */ /* 0x000e660008000a00 */
[----:B------:R-:W-:Y:S01]  /*0130*/  IMAD R3, R8, UR11, R3 ;  /* 0x0000000b08037c24 */ /* 0x000fe2000f8e0203 */
[----:B0-----:R-:W-:-:S04]  /*0140*/  LEA R6, P0, R2, UR12, 0x2 ;  /* 0x0000000c02067c11 */ /* 0x001fc8000f8010ff */
[----:B------:R-:W-:-:S06]  /*0150*/  LEA.HI.X R7, R2, UR13, R3, 0x2, P0 ;  /* 0x0000000d02077c11 */ /* 0x000fcc00080f1403 */
[----:B-1----:R-:W2:Y:S01]  /*0160*/  LDG.E R7, desc[UR4][R6.64] ;  /* 0x0000000406077981 */ /* 0x002ea2000c1e1900 */
[----:B------:R-:W-:Y:S02]  /*0170*/  IMAD R5, R5, UR8, RZ ;  /* 0x0000000805057c24 */ /* 0x000fe4000f8e02ff */
[----:B------:R-:W-:Y:S02]  /*0180*/  IMAD.MOV.U32 R9, RZ, RZ, RZ ;  /* 0x000000ffff097224 */ /* 0x000fe400078e00ff */
[C---:B------:R-:W-:Y:S02]  /*0190*/  IMAD R5, R4.reuse, UR9, R5 ;  /* 0x0000000904057c24 */ /* 0x040fe4000f8e0205 */
[----:B------:R-:W-:-:S04]  /*01a0*/  IMAD.WIDE.U32 R2, R4, UR8, R8 ;  /* 0x0000000804027c25 */ /* 0x000fc8000f8e0008 */
[----:B------:R-:W-:Y:S01]  /*01b0*/  IMAD.IADD R3, R3, 0x1, R5 ;  /* 0x0000000103037824 */ /* 0x000fe200078e0205 */
[----:B------:R-:W-:-:S04]  /*01c0*/  LEA R4, P0, R2, UR14, 0x2 ;  /* 0x0000000e02047c11 */ /* 0x000fc8000f8010ff */
[----:B------:R-:W-:-:S05]  /*01d0*/  LEA.HI.X R5, R2, UR15, R3, 0x2, P0 ;  /* 0x0000000f02057c11 */ /* 0x000fca00080f1403 */
[----:B--2---:R-:W-:Y:S01]  /*01e0*/  STG.E desc[UR4][R4.64], R7 ;  /* 0x0000000704007986 */ /* 0x004fe2000c101904 */
[----:B------:R-:W-:Y:S05]  /*01f0*/  EXIT ;  /* 0x000000000000794d */ /* 0x000fea0003800000 */
.L_x_0:
[----:B------:R-:W-:-:S00]  /*0200*/  BRA `(.L_x_0) ;  /* 0xfffffffc00fc7947 */ /* 0x000fc0000383ffff */
[----:B------:R-:W-:-:S00]  /*0210*/  NOP ;  /* 0x0000000000007918 */ /* 0x000fc00000000000 */
        /* <DEDUP_REMOVED lines=14> */
.L_x_2:


//--------------------- .text._Z19device_transpose_v0PiS_mm --------------------------
	.section	.text._Z19device_transpose_v0PiS_mm,"ax",@progbits
	.align	128
        .global         _Z19device_transpose_v0PiS_mm
        .type           _Z19device_transpose_v0PiS_mm,@function
        .size           _Z19device_transpose_v0PiS_mm,(.L_x_3 - _Z19device_transpose_v0PiS_mm)
        .other          _Z19device_transpose_v0PiS_mm,@"STO_CUDA_ENTRY STV_DEFAULT"
_Z19device_transpose_v0PiS_mm:
.text._Z19device_transpose_v0PiS_mm:
        /* <DEDUP_REMOVED lines=32> */
.L_x_1:
        /* <DEDUP_REMOVED lines=16> */
.L_x_3:


//--------------------- .nv.shared.reserved.0     --------------------------
	.section	.nv.shared.reserved.0,"aw",@nobits
	.weak		__nv_reservedSMEM_offset_0_alias
	.size		__nv_reservedSMEM_offset_0_alias, 0, 64
	.other		__nv_reservedSMEM_offset_0_alias,@"STO_CUDA_RESERVED_SHARED STV_DEFAULT"
__nv_reservedSMEM_offset_0_alias:
	.zero		0
	.zero		64


//--------------------- .nv.constant0._Z19device_transpose_v1ILm8EEvPiS0_mm --------------------------
	.section	.nv.constant0._Z19device_transpose_v1ILm8EEvPiS0_mm,"a",@progbits
	.sectionflags	@""
	.align	4
.nv.constant0._Z19device_transpose_v1ILm8EEvPiS0_mm:
	.zero		928


//--------------------- .nv.constant0._Z19device_transpose_v0PiS_mm --------------------------
	.section	.nv.constant0._Z19device_transpose_v0PiS_mm,"a",@progbits
	.sectionflags	@""
	.align	4
.nv.constant0._Z19device_transpose_v0PiS_mm:
	.zero		928


//--------------------- SYMBOLS --------------------------

	.type		.nv.reservedSmem.offset0,@object
	.size		.nv.reservedSmem.offset0,0x4
